//
// Generated by NVIDIA NVVM Compiler
//
// Compiler Build ID: CL-36424714
// Cuda compilation tools, release 13.0, V13.0.88
// Based on NVVM 20.0.0
//

.version 9.0
.target sm_100
.address_size 64

	// .globl	_Z9Gpu_calPIPd

.visible .entry _Z9Gpu_calPIPd(
	.param .u64 .ptr .align 1 _Z9Gpu_calPIPd_param_0
)
{
	.reg .pred 	%p<2>;
	.reg .b32 	%r<19>;
	.reg .b64 	%rd<5>;
	.reg .b64 	%fd<30>;

	ld.param.u64 	%rd1, [_Z9Gpu_calPIPd_param_0];
	mov.u32 	%r8, %ctaid.x;
	mov.u32 	%r9, %ntid.x;
	mul.lo.s32 	%r10, %r8, %r9;
	mov.u32 	%r11, %ntid.y;
	mov.u32 	%r12, %tid.x;
	mad.lo.s32 	%r1, %r10, %r11, %r12;
	shl.b32 	%r13, %r1, 15;
	or.b32  	%r18, %r13, 1;
	mov.f64 	%fd29, 0d0000000000000000;
	mov.b32 	%r17, 3;
$L__BB0_1:
	add.s32 	%r14, %r18, -1;
	cvt.rn.f64.s32 	%fd5, %r14;
	add.f64 	%fd6, %fd5, 0d3FE0000000000000;
	mul.f64 	%fd7, %fd6, 0d3E50000000000000;
	fma.rn.f64 	%fd8, %fd7, %fd7, 0d3FF0000000000000;
	mov.f64 	%fd9, 0d4010000000000000;
	div.rn.f64 	%fd10, %fd9, %fd8;
	add.f64 	%fd11, %fd29, %fd10;
	cvt.rn.f64.s32 	%fd12, %r18;
	add.f64 	%fd13, %fd12, 0d3FE0000000000000;
	mul.f64 	%fd14, %fd13, 0d3E50000000000000;
	fma.rn.f64 	%fd15, %fd14, %fd14, 0d3FF0000000000000;
	div.rn.f64 	%fd16, %fd9, %fd15;
	add.f64 	%fd17, %fd11, %fd16;
	add.s32 	%r15, %r18, 1;
	cvt.rn.f64.s32 	%fd18, %r15;
	add.f64 	%fd19, %fd18, 0d3FE0000000000000;
	mul.f64 	%fd20, %fd19, 0d3E50000000000000;
	fma.rn.f64 	%fd21, %fd20, %fd20, 0d3FF0000000000000;
	div.rn.f64 	%fd22, %fd9, %fd21;
	add.f64 	%fd2, %fd17, %fd22;
	setp.eq.s32 	%p1, %r17, 32767;
	@%p1 bra 	$L__BB0_3;
	add.s32 	%r16, %r18, 2;
	cvt.rn.f64.s32 	%fd23, %r16;
	add.f64 	%fd24, %fd23, 0d3FE0000000000000;
	mul.f64 	%fd25, %fd24, 0d3E50000000000000;
	fma.rn.f64 	%fd26, %fd25, %fd25, 0d3FF0000000000000;
	mov.f64 	%fd27, 0d4010000000000000;
	div.rn.f64 	%fd28, %fd27, %fd26;
	add.f64 	%fd29, %fd2, %fd28;
	add.s32 	%r18, %r18, 4;
	add.s32 	%r17, %r17, 4;
	bra.uni 	$L__BB0_1;
$L__BB0_3:
	cvta.to.global.u64 	%rd2, %rd1;
	mul.wide.s32 	%rd3, %r1, 8;
	add.s64 	%rd4, %rd2, %rd3;
	st.global.f64 	[%rd4], %fd2;
	ret;

}


// ===== COMPILED SASS (sm_100) =====

	.target	sm_100

	.elftype	@"ET_EXEC"


//--------------------- .note.nv.tkinfo           --------------------------
	.section	.note.nv.tkinfo,"",@"SHT_NOTE"
	.sectionflags	@"SHF_NOTE_NV_TKINFO"
	.tkinfo
        /*0018*/ 	.word	0x00000002
        /*0030*/ 	.string	""
        /*0030*/ 	.string	"ptxas"
        /*0030*/ 	.string	"Cuda compilation tools, release 13.0, V13.0.88"
        /*0030*/ 	.string	"Build cuda_13.0.r13.0/compiler.36424714_0"
        /*0030*/ 	.string	"-arch sm_100 -m 64 "



//--------------------- .note.nv.cuinfo           --------------------------
	.section	.note.nv.cuinfo,"",@"SHT_NOTE"
	.sectionflags	@"SHF_NOTE_NV_CUINFO"
        /*0018*/ 	.short	0x0002
        /*001a*/ 	.short	0x0064
        /*001c*/ 	.short	0x0082
	.zero		2


//--------------------- .nv.info                  --------------------------
	.section	.nv.info,"",@"SHT_CUDA_INFO"
	.align	4


	//----- nvinfo : EIATTR_REGCOUNT
	.align		4
        /*0000*/ 	.byte	0x04, 0x2f
        /*0002*/ 	.short	(.L_1 - .L_0)
	.align		4
.L_0:
        /*0004*/ 	.word	index@(_Z9Gpu_calPIPd)
        /*0008*/ 	.word	0x0000001c


	//----- nvinfo : EIATTR_FRAME_SIZE
	.align		4
.L_1:
        /*000c*/ 	.byte	0x04, 0x11
        /*000e*/ 	.short	(.L_3 - .L_2)
	.align		4
.L_2:
        /*0010*/ 	.word	index@($__internal_0_$__cuda_sm20_div_rn_f64_full)
        /*0014*/ 	.word	0x00000000


	//----- nvinfo : EIATTR_FRAME_SIZE
	.align		4
.L_3:
        /*0018*/ 	.byte	0x04, 0x11
        /*001a*/ 	.short	(.L_5 - .L_4)
	.align		4
.L_4:
        /*001c*/ 	.word	index@(_Z9Gpu_calPIPd)
        /*0020*/ 	.word	0x00000000


	//----- nvinfo : EIATTR_MIN_STACK_SIZE
	.align		4
.L_5:
        /*0024*/ 	.byte	0x04, 0x12
        /*0026*/ 	.short	(.L_7 - .L_6)
	.align		4
.L_6:
        /*0028*/ 	.word	index@(_Z9Gpu_calPIPd)
        /*002c*/ 	.word	0x00000000
.L_7:


//--------------------- .nv.compat                --------------------------
	.section	.nv.compat,"",@"SHT_CUDA_COMPAT_INFO"
	.align	4
        /*0000*/ 	.byte	0x02, 0x09, 0x00, 0x00, 0x02, 0x02, 0x01, 0x00, 0x02, 0x05, 0x05, 0x00, 0x03, 0x07, 0x01, 0x01
        /*0010*/ 	.byte	0x02, 0x03, 0x00, 0x00, 0x02, 0x06, 0x01, 0x00, 0x04, 0x0b, 0x08, 0x00, 0x01, 0x00, 0x00, 0x00
        /*0020*/ 	.byte	0x00, 0x00, 0x00, 0x00


//--------------------- .nv.info._Z9Gpu_calPIPd   --------------------------
	.section	.nv.info._Z9Gpu_calPIPd,"",@"SHT_CUDA_INFO"
	.sectionflags	@""
	.align	4


	//----- nvinfo : EIATTR_CUDA_API_VERSION
	.align		4
        /*0000*/ 	.byte	0x04, 0x37
        /*0002*/ 	.short	(.L_9 - .L_8)
.L_8:
        /*0004*/ 	.word	0x00000082


	//----- nvinfo : EIATTR_KPARAM_INFO
	.align		4
.L_9:
        /*0008*/ 	.byte	0x04, 0x17
        /*000a*/ 	.short	(.L_11 - .L_10)
.L_10:
        /*000c*/ 	.word	0x00000000
        /*0010*/ 	.short	0x0000
        /*0012*/ 	.short	0x0000
        /*0014*/ 	.byte	0x00, 0xf5, 0x21, 0x00


	//----- nvinfo : EIATTR_SPARSE_MMA_MASK
	.align		4
.L_11:
        /*0018*/ 	.byte	0x03, 0x50
        /*001a*/ 	.short	0x0000


	//----- nvinfo : EIATTR_MAXREG_COUNT
	.align		4
        /*001c*/ 	.byte	0x03, 0x1b
        /*001e*/ 	.short	0x00ff


	//----- nvinfo : EIATTR_MERCURY_ISA_VERSION
	.align		4
        /*0020*/ 	.byte	0x03, 0x5f
        /*0022*/ 	.short	0x0101


	//----- nvinfo : EIATTR_VRC_CTA_INIT_COUNT
	.align		4
        /*0024*/ 	.byte	0x02, 0x4a
	.zero		1
	.zero		1


	//----- nvinfo : EIATTR_EXIT_INSTR_OFFSETS
	.align		4
        /*0028*/ 	.byte	0x04, 0x1c
        /*002a*/ 	.short	(.L_13 - .L_12)


	//   ....[0]....
.L_12:
        /*002c*/ 	.word	0x000007a0


	//----- nvinfo : EIATTR_CRS_STACK_SIZE
	.align		4
.L_13:
        /*0030*/ 	.byte	0x04, 0x1e
        /*0032*/ 	.short	(.L_15 - .L_14)
.L_14:
        /*0034*/ 	.word	0x00000000


	//----- nvinfo : EIATTR_CBANK_PARAM_SIZE
	.align		4
.L_15:
        /*0038*/ 	.byte	0x03, 0x19
        /*003a*/ 	.short	0x0008


	//----- nvinfo : EIATTR_PARAM_CBANK
	.align		4
        /*003c*/ 	.byte	0x04, 0x0a
        /*003e*/ 	.short	(.L_17 - .L_16)
	.align		4
.L_16:
        /*0040*/ 	.word	index@(.nv.constant0._Z9Gpu_calPIPd)
        /*0044*/ 	.short	0x0380
        /*0046*/ 	.short	0x0008


	//----- nvinfo : EIATTR_SW_WAR
	.align		4
.L_17:
        /*0048*/ 	.byte	0x04, 0x36
        /*004a*/ 	.short	(.L_19 - .L_18)
.L_18:
        /*004c*/ 	.word	0x00000008
.L_19:


//--------------------- .nv.callgraph             --------------------------
	.section	.nv.callgraph,"",@"SHT_CUDA_CALLGRAPH"
	.align	4
	.sectionentsize	8
	.align		4
        /*0000*/ 	.word	0x00000000
	.align		4
        /*0004*/ 	.word	0xffffffff
	.align		4
        /*0008*/ 	.word	0x00000000
	.align		4
        /*000c*/ 	.word	0xfffffffe
	.align		4
        /*0010*/ 	.word	0x00000000
	.align		4
        /*0014*/ 	.word	0xfffffffd
	.align		4
        /*0018*/ 	.word	0x00000000
	.align		4
        /*001c*/ 	.word	0xfffffffc


//--------------------- .text._Z9Gpu_calPIPd      --------------------------
	.section	.text._Z9Gpu_calPIPd,"ax",@progbits
	.align	128
        .global         _Z9Gpu_calPIPd
        .type           _Z9Gpu_calPIPd,@function
        .size           _Z9Gpu_calPIPd,(.L_x_17 - _Z9Gpu_calPIPd)
        .other          _Z9Gpu_calPIPd,@"STO_CUDA_ENTRY STV_DEFAULT"
_Z9Gpu_calPIPd:
.text._Z9Gpu_calPIPd:
[----:B------:R-:W-:Y:S01]  /*0000*/  LDC R1, c[0x0][0x37c] ;  /* 0x0000df00ff017b82 */ /* 0x000fe20000000800 */
[----:B------:R-:W0:Y:S07]  /*0010*/  S2R R3, SR_TID.X ;  /* 0x0000000000037919 */ /* 0x000e2e0000002100 */
[----:B------:R-:W1:Y:S01]  /*0020*/  S2UR UR4, SR_CTAID.X ;  /* 0x00000000000479c3 */ /* 0x000e620000002500 */
[----:B------:R-:W1:Y:S01]  /*0030*/  LDCU UR5, c[0x0][0x360] ;  /* 0x00006c00ff0577ac */ /* 0x000e620008000800 */
[----:B------:R-:W-:Y:S01]  /*0040*/  CS2R R22, SRZ ;  /* 0x0000000000167805 */ /* 0x000fe2000001ff00 */
[----:B------:R-:W2:Y:S05]  /*0050*/  LDCU.64 UR6, c[0x0][0x358] ;  /* 0x00006b00ff0677ac */ /* 0x000eaa0008000a00 */
[----:B------:R-:W0:Y:S01]  /*0060*/  LDC R0, c[0x0][0x364] ;  /* 0x0000d900ff007b82 */ /* 0x000e220000000800 */
[----:B-1----:R-:W-:-:S03]  /*0070*/  UIMAD UR4, UR4, UR5, URZ ;  /* 0x00000005040472a4 */ /* 0x002fc6000f8e02ff */
[----:B------:R-:W-:-:S03]  /*0080*/  UMOV UR5, 0x3 ;  /* 0x0000000300057882 */ /* 0x000fc60000000000 */
[----:B0-----:R-:W-:-:S05]  /*0090*/  IMAD R0, R0, UR4, R3 ;  /* 0x0000000400007c24 */ /* 0x001fca000f8e0203 */
[----:B--2---:R-:W-:-:S07]  /*00a0*/  LEA R3, R0, 0x1, 0xf ;  /* 0x0000000100037811 */ /* 0x004fce00078e78ff */
.L_x_9:
[----:B------:R-:W-:Y:S01]  /*00b0*/  VIADD R2, R3, 0xffffffff ;  /* 0xffffffff03027836 */ /* 0x000fe20000000000 */
[----:B------:R-:W-:Y:S01]  /*00c0*/  UMOV UR4, URZ ;  /* 0x000000ff00047c82 */ /* 0x000fe20008000000 */
[----:B------:R-:W-:Y:S01]  /*00d0*/  UMOV UR8, 0x40100000 ;  /* 0x4010000000087882 */ /* 0x000fe20000000000 */
[----:B------:R-:W-:Y:S01]  /*00e0*/  BSSY.RECONVERGENT B0, `(.L_x_0) ;  /* 0x0000016000007945 */ /* 0x000fe20003800200 */
[----:B------:R-:W0:Y:S02]  /*00f0*/  I2F.F64 R4, R2 ;  /* 0x0000000200047312 */ /* 0x000e240000201c00 */
[----:B0-----:R-:W-:-:S08]  /*0100*/  DADD R4, R4, 0.5 ;  /* 0x3fe0000004047429 */ /* 0x001fd00000000000 */
[----:B------:R-:W-:-:S08]  /*0110*/  DMUL R4, R4, 1.490116119384765625e-08 ;  /* 0x3e50000004047828 */ /* 0x000fd00000000000 */
[----:B------:R-:W-:Y:S01]  /*0120*/  DFMA R6, R4, R4, 1 ;  /* 0x3ff000000406742b */ /* 0x000fe20000000004 */
[----:B------:R-:W-:-:S05]  /*0130*/  IMAD.MOV.U32 R4, RZ, RZ, 0x1 ;  /* 0x00000001ff047424 */ /* 0x000fca00078e00ff */
[----:B------:R-:W0:Y:S02]  /*0140*/  MUFU.RCP64H R5, R7 ;  /* 0x0000000700057308 */ /* 0x000e240000001800 */
[----:B0-----:R-:W-:-:S08]  /*0150*/  DFMA R8, -R6, R4, 1 ;  /* 0x3ff000000608742b */ /* 0x001fd00000000104 */
[----:B------:R-:W-:-:S08]  /*0160*/  DFMA R8, R8, R8, R8 ;  /* 0x000000080808722b */ /* 0x000fd00000000008 */
[----:B------:R-:W-:-:S08]  /*0170*/  DFMA R8, R4, R8, R4 ;  /* 0x000000080408722b */ /* 0x000fd00000000004 */
[----:B------:R-:W-:-:S08]  /*0180*/  DFMA R4, -R6, R8, 1 ;  /* 0x3ff000000604742b */ /* 0x000fd00000000108 */
[----:B------:R-:W-:-:S08]  /*0190*/  DFMA R4, R8, R4, R8 ;  /* 0x000000040804722b */ /* 0x000fd00000000008 */
[----:B------:R-:W-:-:S08]  /*01a0*/  DMUL R8, R4, 4 ;  /* 0x4010000004087828 */ /* 0x000fd00000000000 */
[----:B------:R-:W-:-:S08]  /*01b0*/  DFMA R10, -R6, R8, 4 ;  /* 0x40100000060a742b */ /* 0x000fd00000000108 */
[----:B------:R-:W-:-:S10]  /*01c0*/  DFMA R4, R4, R10, R8 ;  /* 0x0000000a0404722b */ /* 0x000fd40000000008 */
[----:B------:R-:W-:-:S05]  /*01d0*/  FFMA R2, RZ, R7, R5 ;  /* 0x00000007ff027223 */ /* 0x000fca0000000005 */
[----:B------:R-:W-:-:S13]  /*01e0*/  FSETP.GT.AND P0, PT, |R2|, 1.469367938527859385e-39, PT ;  /* 0x001000000200780b */ /* 0x000fda0003f04200 */
[----:B------:R-:W-:Y:S05]  /*01f0*/  @P0 BRA `(.L_x_1) ;  /* 0x0000000000100947 */ /* 0x000fea0003800000 */
[----:B------:R-:W-:-:S07]  /*0200*/  MOV R2, 0x220 ;  /* 0x0000022000027802 */ /* 0x000fce0000000f00 */
[----:B------:R-:W-:Y:S05]  /*0210*/  CALL.REL.NOINC `($__internal_0_$__cuda_sm20_div_rn_f64_full) ;  /* 0x0000000400647944 */ /* 0x000fea0003c00000 */
[----:B------:R-:W-:Y:S02]  /*0220*/  IMAD.MOV.U32 R4, RZ, RZ, R6 ;  /* 0x000000ffff047224 */ /* 0x000fe400078e0006 */
[----:B------:R-:W-:-:S07]  /*0230*/  IMAD.MOV.U32 R5, RZ, RZ, R7 ;  /* 0x000000ffff057224 */ /* 0x000fce00078e0007 */
.L_x_1:
[----:B------:R-:W-:Y:S05]  /*0240*/  BSYNC.RECONVERGENT B0 ;  /* 0x0000000000007941 */ /* 0x000fea0003800200 */
.L_x_0:
[----:B------:R-:W0:Y:S01]  /*0250*/  I2F.F64 R6, R3 ;  /* 0x0000000300067312 */ /* 0x000e220000201c00 */
[----:B------:R-:W-:Y:S01]  /*0260*/  BSSY.RECONVERGENT B0, `(.L_x_2) ;  /* 0x0000016000007945 */ /* 0x000fe20003800200 */
[----:B------:R-:W-:Y:S02]  /*0270*/  DADD R22, R4, R22 ;  /* 0x0000000004167229 */ /* 0x000fe40000000016 */
        /* <DEDUP_REMOVED lines=16> */
[----:B------:R-:W-:Y:S01]  /*0380*/  IMAD.MOV.U32 R6, RZ, RZ, R8 ;  /* 0x000000ffff067224 */ /* 0x000fe200078e0008 */
[----:B------:R-:W-:Y:S01]  /*0390*/  MOV R2, 0x3c0 ;  /* 0x000003c000027802 */ /* 0x000fe20000000f00 */
[----:B------:R-:W-:-:S07]  /*03a0*/  IMAD.MOV.U32 R7, RZ, RZ, R9 ;  /* 0x000000ffff077224 */ /* 0x000fce00078e0009 */
[----:B------:R-:W-:Y:S05]  /*03b0*/  CALL.REL.NOINC `($__internal_0_$__cuda_sm20_div_rn_f64_full) ;  /* 0x0000000000fc7944 */ /* 0x000fea0003c00000 */
.L_x_3:
[----:B------:R-:W-:Y:S05]  /*03c0*/  BSYNC.RECONVERGENT B0 ;  /* 0x0000000000007941 */ /* 0x000fea0003800200 */
.L_x_2:
[----:B------:R-:W-:Y:S01]  /*03d0*/  VIADD R2, R3, 0x1 ;  /* 0x0000000103027836 */ /* 0x000fe20000000000 */
[----:B------:R-:W-:Y:S01]  /*03e0*/  BSSY.RECONVERGENT B0, `(.L_x_4) ;  /* 0x0000019000007945 */ /* 0x000fe20003800200 */
[----:B------:R-:W-:Y:S02]  /*03f0*/  DADD R22, R22, R6 ;  /* 0x0000000016167229 */ /* 0x000fe40000000006 */
        /* <DEDUP_REMOVED lines=21> */
[----:B------:R-:W-:Y:S02]  /*0550*/  IMAD.MOV.U32 R4, RZ, RZ, R6 ;  /* 0x000000ffff047224 */ /* 0x000fe400078e0006 */
[----:B------:R-:W-:-:S07]  /*0560*/  IMAD.MOV.U32 R5, RZ, RZ, R7 ;  /* 0x000000ffff057224 */ /* 0x000fce00078e0007 */
.L_x_5:
[----:B------:R-:W-:Y:S05]  /*0570*/  BSYNC.RECONVERGENT B0 ;  /* 0x0000000000007941 */ /* 0x000fea0003800200 */
.L_x_4:
[----:B------:R-:W-:Y:S01]  /*0580*/  UISETP.NE.AND UP0, UPT, UR5, 0x7fff, UPT ;  /* 0x00007fff0500788c */ /* 0x000fe2000bf05270 */
[----:B------:R-:W-:-:S08]  /*0590*/  DADD R22, R22, R4 ;  /* 0x0000000016167229 */ /* 0x000fd00000000004 */
[----:B------:R-:W-:Y:S05]  /*05a0*/  BRA.U !UP0, `(.L_x_6) ;  /* 0x0000000108707547 */ /* 0x000fea000b800000 */
[----:B------:R-:W-:Y:S01]  /*05b0*/  VIADD R2, R3, 0x2 ;  /* 0x0000000203027836 */ /* 0x000fe20000000000 */
[----:B------:R-:W-:Y:S03]  /*05c0*/  BSSY.RECONVERGENT B0, `(.L_x_7) ;  /* 0x0000016000007945 */ /* 0x000fe60003800200 */
        /* <DEDUP_REMOVED lines=19> */
[----:B------:R-:W-:Y:S01]  /*0700*/  MOV R4, R6 ;  /* 0x0000000600047202 */ /* 0x000fe20000000f00 */
[----:B------:R-:W-:-:S07]  /*0710*/  IMAD.MOV.U32 R5, RZ, RZ, R7 ;  /* 0x000000ffff057224 */ /* 0x000fce00078e0007 */
.L_x_8:
[----:B------:R-:W-:Y:S05]  /*0720*/  BSYNC.RECONVERGENT B0 ;  /* 0x0000000000007941 */ /* 0x000fea0003800200 */
.L_x_7:
[----:B------:R-:W-:Y:S01]  /*0730*/  DADD R22, R22, R4 ;  /* 0x0000000016167229 */ /* 0x000fe20000000004 */
[----:B------:R-:W-:Y:S01]  /*0740*/  VIADD R3, R3, 0x4 ;  /* 0x0000000403037836 */ /* 0x000fe20000000000 */
[----:B------:R-:W-:Y:S01]  /*0750*/  UIADD3 UR5, UPT, UPT, UR5, 0x4, URZ ;  /* 0x0000000405057890 */ /* 0x000fe2000fffe0ff */
[----:B------:R-:W-:Y:S11]  /*0760*/  BRA `(.L_x_9) ;  /* 0xfffffff800507947 */ /* 0x000ff6000383ffff */
.L_x_6:
[----:B------:R-:W0:Y:S02]  /*0770*/  LDC.64 R2, c[0x0][0x380] ;  /* 0x0000e000ff027b82 */ /* 0x000e240000000a00 */
[----:B0-----:R-:W-:-:S05]  /*0780*/  IMAD.WIDE R2, R0, 0x8, R2 ;  /* 0x0000000800027825 */ /* 0x001fca00078e0202 */
[----:B------:R-:W-:Y:S01]  /*0790*/  STG.E.64 desc[UR6][R2.64], R22 ;  /* 0x0000001602007986 */ /* 0x000fe2000c101b06 */
[----:B------:R-:W-:Y:S05]  /*07a0*/  EXIT ;  /* 0x000000000000794d */ /* 0x000fea0003800000 */
        .weak           $__internal_0_$__cuda_sm20_div_rn_f64_full
        .type           $__internal_0_$__cuda_sm20_div_rn_f64_full,@function
        .size           $__internal_0_$__cuda_sm20_div_rn_f64_full,(.L_x_17 - $__internal_0_$__cuda_sm20_div_rn_f64_full)
$__internal_0_$__cuda_sm20_div_rn_f64_full:
[C---:B------:R-:W-:Y:S01]  /*07b0*/  FSETP.GEU.AND P0, PT, |R7|.reuse, 1.469367938527859385e-39, PT ;  /* 0x001000000700780b */ /* 0x040fe20003f0e200 */
[--C-:B------:R-:W-:Y:S01]  /*07c0*/  IMAD.MOV.U32 R10, RZ, RZ, R6.reuse ;  /* 0x000000ffff0a7224 */ /* 0x100fe200078e0006 */
[C---:B------:R-:W-:Y:S01]  /*07d0*/  LOP3.LUT R8, R7.reuse, 0x800fffff, RZ, 0xc0, !PT ;  /* 0x800fffff07087812 */ /* 0x040fe200078ec0ff */
[----:B------:R-:W-:Y:S01]  /*07e0*/  IMAD.MOV.U32 R11, RZ, RZ, R7 ;  /* 0x000000ffff0b7224 */ /* 0x000fe200078e0007 */
[----:B------:R-:W-:Y:S01]  /*07f0*/  LOP3.LUT R7, R7, 0x7ff00000, RZ, 0xc0, !PT ;  /* 0x7ff0000007077812 */ /* 0x000fe200078ec0ff */
[----:B------:R-:W-:Y:S01]  /*0800*/  IMAD.MOV.U32 R18, RZ, RZ, 0x1 ;  /* 0x00000001ff127424 */ /* 0x000fe200078e00ff */
[----:B------:R-:W-:Y:S01]  /*0810*/  LOP3.LUT R9, R8, 0x3ff00000, RZ, 0xfc, !PT ;  /* 0x3ff0000008097812 */ /* 0x000fe200078efcff */
[----:B------:R-:W-:Y:S02]  /*0820*/  IMAD.MOV.U32 R8, RZ, RZ, R6 ;  /* 0x000000ffff087224 */ /* 0x000fe400078e0006 */
[----:B------:R-:W-:Y:S02]  /*0830*/  IMAD.U32 R13, RZ, RZ, UR8 ;  /* 0x00000008ff0d7e24 */ /* 0x000fe4000f8e00ff */
[----:B------:R-:W-:-:S02]  /*0840*/  IMAD.U32 R12, RZ, RZ, UR4 ;  /* 0x00000004ff0c7e24 */ /* 0x000fc4000f8e00ff */
[----:B------:R-:W-:-:S03]  /*0850*/  @!P0 DMUL R8, R10, 8.98846567431157953865e+307 ;  /* 0x7fe000000a088828 */ /* 0x000fc60000000000 */
[----:B------:R-:W-:-:S03]  /*0860*/  MOV R14, R12 ;  /* 0x0000000c000e7202 */ /* 0x000fc60000000f00 */
[----:B------:R-:W0:Y:S02]  /*0870*/  MUFU.RCP64H R19, R9 ;  /* 0x0000000900137308 */ /* 0x000e240000001800 */
[----:B0-----:R-:W-:-:S08]  /*0880*/  DFMA R4, R18, -R8, 1 ;  /* 0x3ff000001204742b */ /* 0x001fd00000000808 */
[----:B------:R-:W-:-:S08]  /*0890*/  DFMA R4, R4, R4, R4 ;  /* 0x000000040404722b */ /* 0x000fd00000000004 */
[----:B------:R-:W-:Y:S01]  /*08a0*/  DFMA R18, R18, R4, R18 ;  /* 0x000000041212722b */ /* 0x000fe20000000012 */
[----:B------:R-:W-:Y:S01]  /*08b0*/  LOP3.LUT R4, R13, 0x7ff00000, RZ, 0xc0, !PT ;  /* 0x7ff000000d047812 */ /* 0x000fe200078ec0ff */
[----:B------:R-:W-:-:S03]  /*08c0*/  IMAD.MOV.U32 R5, RZ, RZ, 0x1ca00000 ;  /* 0x1ca00000ff057424 */ /* 0x000fc600078e00ff */
[----:B------:R-:W-:Y:S01]  /*08d0*/  ISETP.GE.U32.AND P1, PT, R4, R7, PT ;  /* 0x000000070400720c */ /* 0x000fe20003f26070 */
[----:B------:R-:W-:Y:S02]  /*08e0*/  IMAD.MOV.U32 R6, RZ, RZ, R4 ;  /* 0x000000ffff067224 */ /* 0x000fe400078e0004 */
[----:B------:R-:W-:Y:S01]  /*08f0*/  DFMA R16, R18, -R8, 1 ;  /* 0x3ff000001210742b */ /* 0x000fe20000000808 */
[----:B------:R-:W-:Y:S02]  /*0900*/  SEL R15, R5, 0x63400000, !P1 ;  /* 0x63400000050f7807 */ /* 0x000fe40004800000 */
[----:B------:R-:W-:Y:S02]  /*0910*/  FSETP.GEU.AND P1, PT, |R13|, 1.469367938527859385e-39, PT ;  /* 0x001000000d00780b */ /* 0x000fe40003f2e200 */
[----:B------:R-:W-:-:S03]  /*0920*/  LOP3.LUT R15, R15, 0x800fffff, R13, 0xf8, !PT ;  /* 0x800fffff0f0f7812 */ /* 0x000fc600078ef80d */
[----:B------:R-:W-:-:S08]  /*0930*/  DFMA R16, R18, R16, R18 ;  /* 0x000000101210722b */ /* 0x000fd00000000012 */
[----:B------:R-:W-:Y:S05]  /*0940*/  @P1 BRA `(.L_x_10) ;  /* 0x0000000000201947 */ /* 0x000fea0003800000 */
[----:B------:R-:W-:Y:S01]  /*0950*/  LOP3.LUT R19, R11, 0x7ff00000, RZ, 0xc0, !PT ;  /* 0x7ff000000b137812 */ /* 0x000fe200078ec0ff */
[----:B------:R-:W-:-:S03]  /*0960*/  IMAD.MOV.U32 R18, RZ, RZ, RZ ;  /* 0x000000ffff127224 */ /* 0x000fc600078e00ff */
[----:B------:R-:W-:-:S04]  /*0970*/  ISETP.GE.U32.AND P1, PT, R4, R19, PT ;  /* 0x000000130400720c */ /* 0x000fc80003f26070 */
[----:B------:R-:W-:-:S04]  /*0980*/  SEL R19, R5, 0x63400000, !P1 ;  /* 0x6340000005137807 */ /* 0x000fc80004800000 */
[----:B------:R-:W-:-:S04]  /*0990*/  LOP3.LUT R19, R19, 0x80000000, R13, 0xf8, !PT ;  /* 0x8000000013137812 */ /* 0x000fc800078ef80d */
[----:B------:R-:W-:-:S06]  /*09a0*/  LOP3.LUT R19, R19, 0x100000, RZ, 0xfc, !PT ;  /* 0x0010000013137812 */ /* 0x000fcc00078efcff */
[----:B------:R-:W-:-:S10]  /*09b0*/  DFMA R14, R14, 2, -R18 ;  /* 0x400000000e0e782b */ /* 0x000fd40000000812 */
[----:B------:R-:W-:-:S07]  /*09c0*/  LOP3.LUT R6, R15, 0x7ff00000, RZ, 0xc0, !PT ;  /* 0x7ff000000f067812 */ /* 0x000fce00078ec0ff */
.L_x_10:
[----:B------:R-:W-:Y:S01]  /*09d0*/  @!P0 LOP3.LUT R7, R9, 0x7ff00000, RZ, 0xc0, !PT ;  /* 0x7ff0000009078812 */ /* 0x000fe200078ec0ff */
[----:B------:R-:W-:Y:S01]  /*09e0*/  VIADD R24, R6, 0xffffffff ;  /* 0xffffffff06187836 */ /* 0x000fe20000000000 */
[----:B------:R-:W-:Y:S01]  /*09f0*/  DMUL R18, R16, R14 ;  /* 0x0000000e10127228 */ /* 0x000fe20000000000 */
[----:B------:R-:W-:Y:S02]  /*0a00*/  BSSY.RECONVERGENT B1, `(.L_x_11) ;  /* 0x0000037000017945 */ /* 0x000fe40003800200 */
[----:B------:R-:W-:Y:S01]  /*0a10*/  VIADD R25, R7, 0xffffffff ;  /* 0xffffffff07197836 */ /* 0x000fe20000000000 */
[----:B------:R-:W-:-:S04]  /*0a20*/  ISETP.GT.U32.AND P0, PT, R24, 0x7feffffe, PT ;  /* 0x7feffffe1800780c */ /* 0x000fc80003f04070 */
[----:B------:R-:W-:Y:S01]  /*0a30*/  ISETP.GT.U32.OR P0, PT, R25, 0x7feffffe, P0 ;  /* 0x7feffffe1900780c */ /* 0x000fe20000704470 */
[----:B------:R-:W-:-:S08]  /*0a40*/  DFMA R20, R18, -R8, R14 ;  /* 0x800000081214722b */ /* 0x000fd0000000000e */
[----:B------:R-:W-:-:S04]  /*0a50*/  DFMA R20, R16, R20, R18 ;  /* 0x000000141014722b */ /* 0x000fc80000000012 */
[----:B------:R-:W-:Y:S07]  /*0a60*/  @P0 BRA `(.L_x_12) ;  /* 0x00000000006c0947 */ /* 0x000fee0003800000 */
[----:B------:R-:W-:-:S04]  /*0a70*/  LOP3.LUT R7, R11, 0x7ff00000, RZ, 0xc0, !PT ;  /* 0x7ff000000b077812 */ /* 0x000fc800078ec0ff */
[CC--:B------:R-:W-:Y:S02]  /*0a80*/  VIADDMNMX R6, R4.reuse, -R7.reuse, 0xb9600000, !PT ;  /* 0xb960000004067446 */ /* 0x0c0fe40007800907 */
[----:B------:R-:W-:Y:S02]  /*0a90*/  ISETP.GE.U32.AND P0, PT, R4, R7, PT ;  /* 0x000000070400720c */ /* 0x000fe40003f06070 */
[----:B------:R-:W-:Y:S02]  /*0aa0*/  VIMNMX R6, PT, PT, R6, 0x46a00000, PT ;  /* 0x46a0000006067848 */ /* 0x000fe40003fe0100 */
[----:B------:R-:W-:-:S05]  /*0ab0*/  SEL R5, R5, 0x63400000, !P0 ;  /* 0x6340000005057807 */ /* 0x000fca0004000000 */
[----:B------:R-:W-:Y:S02]  /*0ac0*/  IMAD.IADD R12, R6, 0x1, -R5 ;  /* 0x00000001060c7824 */ /* 0x000fe400078e0a05 */
[----:B------:R-:W-:Y:S02]  /*0ad0*/  IMAD.MOV.U32 R6, RZ, RZ, RZ ;  /* 0x000000ffff067224 */ /* 0x000fe400078e00ff */
[----:B------:R-:W-:-:S06]  /*0ae0*/  VIADD R7, R12, 0x7fe00000 ;  /* 0x7fe000000c077836 */ /* 0x000fcc0000000000 */
[----:B------:R-:W-:-:S10]  /*0af0*/  DMUL R4, R20, R6 ;  /* 0x0000000614047228 */ /* 0x000fd40000000000 */
[----:B------:R-:W-:-:S13]  /*0b00*/  FSETP.GTU.AND P0, PT, |R5|, 1.469367938527859385e-39, PT ;  /* 0x001000000500780b */ /* 0x000fda0003f0c200 */
[----:B------:R-:W-:Y:S05]  /*0b10*/  @P0 BRA `(.L_x_13) ;  /* 0x0000000000940947 */ /* 0x000fea0003800000 */
[----:B------:R-:W-:-:S06]  /*0b20*/  DFMA R8, R20, -R8, R14 ;  /* 0x800000081408722b */ /* 0x000fcc000000000e */
[----:B------:R-:W-:-:S04]  /*0b30*/  IMAD.MOV.U32 R8, RZ, RZ, RZ ;  /* 0x000000ffff087224 */ /* 0x000fc800078e00ff */
[C---:B------:R-:W-:Y:S02]  /*0b40*/  FSETP.NEU.AND P0, PT, R9.reuse, RZ, PT ;  /* 0x000000ff0900720b */ /* 0x040fe40003f0d000 */
[----:B------:R-:W-:-:S04]  /*0b50*/  LOP3.LUT R11, R9, 0x80000000, R11, 0x48, !PT ;  /* 0x80000000090b7812 */ /* 0x000fc800078e480b */
[----:B------:R-:W-:-:S07]  /*0b60*/  LOP3.LUT R9, R11, R7, RZ, 0xfc, !PT ;  /* 0x000000070b097212 */ /* 0x000fce00078efcff */
[----:B------:R-:W-:Y:S05]  /*0b70*/  @!P0 BRA `(.L_x_13) ;  /* 0x00000000007c8947 */ /* 0x000fea0003800000 */
[----:B------:R-:W-:Y:S01]  /*0b80*/  IMAD.MOV R7, RZ, RZ, -R12 ;  /* 0x000000ffff077224 */ /* 0x000fe200078e0a0c */
[----:B------:R-:W-:Y:S01]  /*0b90*/  DMUL.RP R8, R20, R8 ;  /* 0x0000000814087228 */ /* 0x000fe20000008000 */
[----:B------:R-:W-:-:S06]  /*0ba0*/  IMAD.MOV.U32 R6, RZ, RZ, RZ ;  /* 0x000000ffff067224 */ /* 0x000fcc00078e00ff */
[----:B------:R-:W-:-:S03]  /*0bb0*/  DFMA R6, R4, -R6, R20 ;  /* 0x800000060406722b */ /* 0x000fc60000000014 */
[----:B------:R-:W-:-:S03]  /*0bc0*/  LOP3.LUT R11, R9, R11, RZ, 0x3c, !PT ;  /* 0x0000000b090b7212 */ /* 0x000fc600078e3cff */
[----:B------:R-:W-:-:S04]  /*0bd0*/  IADD3 R6, PT, PT, -R12, -0x43300000, RZ ;  /* 0xbcd000000c067810 */ /* 0x000fc80007ffe1ff */
[----:B------:R-:W-:-:S04]  /*0be0*/  FSETP.NEU.AND P0, PT, |R7|, R6, PT ;  /* 0x000000060700720b */ /* 0x000fc80003f0d200 */
[----:B------:R-:W-:Y:S02]  /*0bf0*/  FSEL R4, R8, R4, !P0 ;  /* 0x0000000408047208 */ /* 0x000fe40004000000 */
[----:B------:R-:W-:Y:S01]  /*0c00*/  FSEL R5, R11, R5, !P0 ;  /* 0x000000050b057208 */ /* 0x000fe20004000000 */
[----:B------:R-:W-:Y:S06]  /*0c10*/  BRA `(.L_x_13) ;  /* 0x0000000000547947 */ /* 0x000fec0003800000 */
.L_x_12:
[----:B------:R-:W-:-:S14]  /*0c20*/  DSETP.NAN.AND P0, PT, R12, R12, PT ;  /* 0x0000000c0c00722a */ /* 0x000fdc0003f08000 */
[----:B------:R-:W-:Y:S05]  /*0c30*/  @P0 BRA `(.L_x_14) ;  /* 0x0000000000440947 */ /* 0x000fea0003800000 */
[----:B------:R-:W-:-:S14]  /*0c40*/  DSETP.NAN.AND P0, PT, R10, R10, PT ;  /* 0x0000000a0a00722a */ /* 0x000fdc0003f08000 */
[----:B------:R-:W-:Y:S05]  /*0c50*/  @P0 BRA `(.L_x_15) ;  /* 0x0000000000300947 */ /* 0x000fea0003800000 */
[----:B------:R-:W-:Y:S01]  /*0c60*/  ISETP.NE.AND P0, PT, R6, R7, PT ;  /* 0x000000070600720c */ /* 0x000fe20003f05270 */
[----:B------:R-:W-:Y:S01]  /*0c70*/  IMAD.MOV.U32 R4, RZ, RZ, 0x0 ;  /* 0x00000000ff047424 */ /* 0x000fe200078e00ff */
[----:B------:R-:W-:-:S11]  /*0c80*/  MOV R5, 0xfff80000 ;  /* 0xfff8000000057802 */ /* 0x000fd60000000f00 */
[----:B------:R-:W-:Y:S05]  /*0c90*/  @!P0 BRA `(.L_x_13) ;  /* 0x0000000000348947 */ /* 0x000fea0003800000 */
[----:B------:R-:W-:Y:S02]  /*0ca0*/  ISETP.NE.AND P0, PT, R6, 0x7ff00000, PT ;  /* 0x7ff000000600780c */ /* 0x000fe40003f05270 */
[----:B------:R-:W-:Y:S02]  /*0cb0*/  LOP3.LUT R5, R13, 0x80000000, R11, 0x48, !PT ;  /* 0x800000000d057812 */ /* 0x000fe400078e480b */
[----:B------:R-:W-:-:S13]  /*0cc0*/  ISETP.EQ.OR P0, PT, R7, RZ, !P0 ;  /* 0x000000ff0700720c */ /* 0x000fda0004702670 */
[----:B------:R-:W-:Y:S01]  /*0cd0*/  @P0 LOP3.LUT R6, R5, 0x7ff00000, RZ, 0xfc, !PT ;  /* 0x7ff0000005060812 */ /* 0x000fe200078efcff */
[----:B------:R-:W-:Y:S02]  /*0ce0*/  @!P0 IMAD.MOV.U32 R4, RZ, RZ, RZ ;  /* 0x000000ffff048224 */ /* 0x000fe400078e00ff */
[----:B------:R-:W-:Y:S02]  /*0cf0*/  @P0 IMAD.MOV.U32 R4, RZ, RZ, RZ ;  /* 0x000000ffff040224 */ /* 0x000fe400078e00ff */
[----:B------:R-:W-:Y:S01]  /*0d00*/  @P0 IMAD.MOV.U32 R5, RZ, RZ, R6 ;  /* 0x000000ffff050224 */ /* 0x000fe200078e0006 */
[----:B------:R-:W-:Y:S06]  /*0d10*/  BRA `(.L_x_13) ;  /* 0x0000000000147947 */ /* 0x000fec0003800000 */
.L_x_15:
[----:B------:R-:W-:Y:S01]  /*0d20*/  LOP3.LUT R5, R11, 0x80000, RZ, 0xfc, !PT ;  /* 0x000800000b057812 */ /* 0x000fe200078efcff */
[----:B------:R-:W-:Y:S01]  /*0d30*/  IMAD.MOV.U32 R4, RZ, RZ, R10 ;  /* 0x000000ffff047224 */ /* 0x000fe200078e000a */
[----:B------:R-:W-:Y:S06]  /*0d40*/  BRA `(.L_x_13) ;  /* 0x0000000000087947 */ /* 0x000fec0003800000 */
.L_x_14:
[----:B------:R-:W-:Y:S01]  /*0d50*/  LOP3.LUT R5, R13, 0x80000, RZ, 0xfc, !PT ;  /* 0x000800000d057812 */ /* 0x000fe200078efcff */
[----:B------:R-:W-:-:S07]  /*0d60*/  IMAD.MOV.U32 R4, RZ, RZ, R12 ;  /* 0x000000ffff047224 */ /* 0x000fce00078e000c */
.L_x_13:
[----:B------:R-:W-:Y:S05]  /*0d70*/  BSYNC.RECONVERGENT B1 ;  /* 0x0000000000017941 */ /* 0x000fea0003800200 */
.L_x_11:
[----:B------:R-:W-:Y:S02]  /*0d80*/  IMAD.MOV.U32 R6, RZ, RZ, R4 ;  /* 0x000000ffff067224 */ /* 0x000fe400078e0004 */
[----:B------:R-:W-:Y:S02]  /*0d90*/  IMAD.MOV.U32 R7, RZ, RZ, R5 ;  /* 0x000000ffff077224 */ /* 0x000fe400078e0005 */
[----:B------:R-:W-:Y:S02]  /*0da0*/  IMAD.MOV.U32 R4, RZ, RZ, R2 ;  /* 0x000000ffff047224 */ /* 0x000fe400078e0002 */
[----:B------:R-:W-:-:S04]  /*0db0*/  IMAD.MOV.U32 R5, RZ, RZ, 0x0 ;  /* 0x00000000ff057424 */ /* 0x000fc800078e00ff */
[----:B------:R-:W-:Y:S05]  /*0dc0*/  RET.REL.NODEC R4 `(_Z9Gpu_calPIPd) ;  /* 0xfffffff0048c7950 */ /* 0x000fea0003c3ffff */
.L_x_16:
[----:B------:R-:W-:-:S00]  /*0dd0*/  BRA `(.L_x_16) ;  /* 0xfffffffc00fc7947 */ /* 0x000fc0000383ffff */
[----:B------:R-:W-:-:S00]  /*0de0*/  NOP ;  /* 0x0000000000007918 */ /* 0x000fc00000000000 */
        /* <DEDUP_REMOVED lines=9> */
.L_x_17:


//--------------------- .nv.shared.reserved.0     --------------------------
	.section	.nv.shared.reserved.0,"aw",@nobits
	.weak		__nv_reservedSMEM_offset_0_alias
	.size		__nv_reservedSMEM_offset_0_alias, 0, 64
	.other		__nv_reservedSMEM_offset_0_alias,@"STO_CUDA_RESERVED_SHARED STV_DEFAULT"
__nv_reservedSMEM_offset_0_alias:
	.zero		0
	.zero		64


//--------------------- .nv.constant0._Z9Gpu_calPIPd --------------------------
	.section	.nv.constant0._Z9Gpu_calPIPd,"a",@progbits
	.sectionflags	@""
	.align	4
.nv.constant0._Z9Gpu_calPIPd:
	.zero		904


//--------------------- SYMBOLS --------------------------

	.type		.nv.reservedSmem.offset0,@object
	.size		.nv.reservedSmem.offset0,0x4
